	.headerflags	@"EF_CUDA_TEXMODE_UNIFIED EF_CUDA_64BIT_ADDRESS EF_CUDA_ACCELERATORS EF_CUDA_SM90 EF_CUDA_VIRTUAL_SM(EF_CUDA_SM90)"
	.elftype	@"ET_EXEC"


//--------------------- .nv.info                  --------------------------
	.section	.nv.info,"",@"SHT_CUDA_INFO"
	.align	4


	//----- nvinfo : EIATTR_REGCOUNT
	.align		4
        /*0000*/ 	.byte	0x04, 0x2f
        /*0002*/ 	.short	(.L_3 - .L_2)
	.align		4
.L_2:
        /*0004*/ 	.word	index@(triton_poi_fused__native_batch_norm_legit_no_training_relu_21)
        /*0008*/ 	.word	0x00000012


	//----- nvinfo : EIATTR_MIN_STACK_SIZE
	.align		4
.L_3:
        /*000c*/ 	.byte	0x04, 0x12
        /*000e*/ 	.short	(.L_5 - .L_4)
	.align		4
.L_4:
        /*0010*/ 	.word	index@(triton_poi_fused__native_batch_norm_legit_no_training_relu_21)
        /*0014*/ 	.word	0x00000000


	//----- nvinfo : EIATTR_FRAME_SIZE
	.align		4
.L_5:
        /*0018*/ 	.byte	0x04, 0x11
        /*001a*/ 	.short	(.L_7 - .L_6)
	.align		4
.L_6:
        /*001c*/ 	.word	index@(triton_poi_fused__native_batch_norm_legit_no_training_relu_21)
        /*0020*/ 	.word	0x00000000


	//----- nvinfo : EIATTR_MIN_STACK_SIZE
	.align		4
.L_7:
        /*0024*/ 	.byte	0x04, 0x12
        /*0026*/ 	.short	(.L_9 - .L_8)
	.align		4
.L_8:
        /*0028*/ 	.word	index@(triton_poi_fused__native_batch_norm_legit_no_training_relu_21)
        /*002c*/ 	.word	0x00000000
.L_9:


//--------------------- .nv.info.triton_poi_fused__native_batch_norm_legit_no_training_relu_21 --------------------------
	.section	.nv.info.triton_poi_fused__native_batch_norm_legit_no_training_relu_21,"",@"SHT_CUDA_INFO"
	.sectionflags	@""
	.align	4


	//----- nvinfo : EIATTR_CUDA_API_VERSION
	.align		4
        /*0000*/ 	.byte	0x04, 0x37
        /*0002*/ 	.short	(.L_11 - .L_10)
.L_10:
        /*0004*/ 	.word	0x0000007c


	//----- nvinfo : EIATTR_KPARAM_INFO
	.align		4
.L_11:
        /*0008*/ 	.byte	0x04, 0x17
        /*000a*/ 	.short	(.L_13 - .L_12)
.L_12:
        /*000c*/ 	.word	0x00000000
        /*0010*/ 	.short	0x0006
        /*0012*/ 	.short	0x0030
        /*0014*/ 	.byte	0x00, 0xf0, 0x11, 0x00


	//----- nvinfo : EIATTR_KPARAM_INFO
	.align		4
.L_13:
        /*0018*/ 	.byte	0x04, 0x17
        /*001a*/ 	.short	(.L_15 - .L_14)
.L_14:
        /*001c*/ 	.word	0x00000000
        /*0020*/ 	.short	0x0005
        /*0022*/ 	.short	0x0028
        /*0024*/ 	.byte	0x00, 0xf4, 0x21, 0x00


	//----- nvinfo : EIATTR_KPARAM_INFO
	.align		4
.L_15:
        /*0028*/ 	.byte	0x04, 0x17
        /*002a*/ 	.short	(.L_17 - .L_16)
.L_16:
        /*002c*/ 	.word	0x00000000
        /*0030*/ 	.short	0x0004
        /*0032*/ 	.short	0x0020
        /*0034*/ 	.byte	0x00, 0xf4, 0x21, 0x00


	//----- nvinfo : EIATTR_KPARAM_INFO
	.align		4
.L_17:
        /*0038*/ 	.byte	0x04, 0x17
        /*003a*/ 	.short	(.L_19 - .L_18)
.L_18:
        /*003c*/ 	.word	0x00000000
        /*0040*/ 	.short	0x0003
        /*0042*/ 	.short	0x0018
        /*0044*/ 	.byte	0x00, 0xf4, 0x21, 0x00


	//----- nvinfo : EIATTR_KPARAM_INFO
	.align		4
.L_19:
        /*0048*/ 	.byte	0x04, 0x17
        /*004a*/ 	.short	(.L_21 - .L_20)
.L_20:
        /*004c*/ 	.word	0x00000000
        /*0050*/ 	.short	0x0002
        /*0052*/ 	.short	0x0010
        /*0054*/ 	.byte	0x00, 0xf4, 0x21, 0x00


	//----- nvinfo : EIATTR_KPARAM_INFO
	.align		4
.L_21:
        /*0058*/ 	.byte	0x04, 0x17
        /*005a*/ 	.short	(.L_23 - .L_22)
.L_22:
        /*005c*/ 	.word	0x00000000
        /*0060*/ 	.short	0x0001
        /*0062*/ 	.short	0x0008
        /*0064*/ 	.byte	0x00, 0xf4, 0x21, 0x00


	//----- nvinfo : EIATTR_KPARAM_INFO
	.align		4
.L_23:
        /*0068*/ 	.byte	0x04, 0x17
        /*006a*/ 	.short	(.L_25 - .L_24)
.L_24:
        /*006c*/ 	.word	0x00000000
        /*0070*/ 	.short	0x0000
        /*0072*/ 	.short	0x0000
        /*0074*/ 	.byte	0x00, 0xf4, 0x21, 0x00


	//----- nvinfo : EIATTR_SPARSE_MMA_MASK
	.align		4
.L_25:
        /*0078*/ 	.byte	0x03, 0x50
        /*007a*/ 	.short	0x0000


	//----- nvinfo : EIATTR_MAXREG_COUNT
	.align		4
        /*007c*/ 	.byte	0x03, 0x1b
        /*007e*/ 	.short	0x00ff


	//----- nvinfo : EIATTR_EXIT_INSTR_OFFSETS
	.align		4
        /*0080*/ 	.byte	0x04, 0x1c
        /*0082*/ 	.short	(.L_27 - .L_26)


	//   ....[0]....
.L_26:
        /*0084*/ 	.word	0x00000330


	//   ....[1]....
        /*0088*/ 	.word	0x00000350


	//----- nvinfo : EIATTR_REQNTID
	.align		4
.L_27:
        /*008c*/ 	.byte	0x04, 0x10
        /*008e*/ 	.short	(.L_29 - .L_28)
.L_28:
        /*0090*/ 	.word	0x00000080
        /*0094*/ 	.word	0x00000001
        /*0098*/ 	.word	0x00000001


	//----- nvinfo : EIATTR_CBANK_PARAM_SIZE
	.align		4
.L_29:
        /*009c*/ 	.byte	0x03, 0x19
        /*009e*/ 	.short	0x0034


	//----- nvinfo : EIATTR_PARAM_CBANK
	.align		4
        /*00a0*/ 	.byte	0x04, 0x0a
        /*00a2*/ 	.short	(.L_31 - .L_30)
	.align		4
.L_30:
        /*00a4*/ 	.word	index@(.nv.constant0.triton_poi_fused__native_batch_norm_legit_no_training_relu_21)
        /*00a8*/ 	.short	0x0210
        /*00aa*/ 	.short	0x0034


	//----- nvinfo : EIATTR_SW_WAR
	.align		4
.L_31:
        /*00ac*/ 	.byte	0x04, 0x36
        /*00ae*/ 	.short	(.L_33 - .L_32)
.L_32:
        /*00b0*/ 	.word	0x00000008
.L_33:


//--------------------- .nv.callgraph             --------------------------
	.section	.nv.callgraph,"",@"SHT_CUDA_CALLGRAPH"
	.align	4
	.sectionentsize	8
	.align		4
        /*0000*/ 	.word	0x00000000
	.align		4
        /*0004*/ 	.word	0xffffffff
	.align		4
        /*0008*/ 	.word	0x00000000
	.align		4
        /*000c*/ 	.word	0xfffffffe
	.align		4
        /*0010*/ 	.word	0x00000000
	.align		4
        /*0014*/ 	.word	0xfffffffd
	.align		4
        /*0018*/ 	.word	0x00000000
	.align		4
        /*001c*/ 	.word	0xfffffffc


//--------------------- .nv.constant4             --------------------------
	.section	.nv.constant4,"a",@progbits
	.align	8
	.align		8
.nv.constant4:
        /*0000*/ 	.dword	_$_str
	.align		8
        /*0008*/ 	.dword	_$_str_$_2


//--------------------- .text.triton_poi_fused__native_batch_norm_legit_no_training_relu_21 --------------------------
	.section	.text.triton_poi_fused__native_batch_norm_legit_no_training_relu_21,"ax",@progbits
	.align	128
        .global         triton_poi_fused__native_batch_norm_legit_no_training_relu_21
        .type           triton_poi_fused__native_batch_norm_legit_no_training_relu_21,@function
        .size           triton_poi_fused__native_batch_norm_legit_no_training_relu_21,(.L_x_1 - triton_poi_fused__native_batch_norm_legit_no_training_relu_21)
        .other          triton_poi_fused__native_batch_norm_legit_no_training_relu_21,@"STO_CUDA_ENTRY STV_DEFAULT"
triton_poi_fused__native_batch_norm_legit_no_training_relu_21:
.text.triton_poi_fused__native_batch_norm_legit_no_training_relu_21:
[----:B------:R-:W0:Y:S01]  /*0000*/  LDC R1, c[0x0][0x28] ;  /* 0x00000a00ff017b82 */ /* 0x000e220000000800 */
[----:B------:R-:W1:Y:S07]  /*0010*/  S2R R0, SR_TID.X ;  /* 0x0000000000007919 */ /* 0x000e6e0000002100 */
[----:B------:R-:W2:Y:S01]  /*0020*/  LDC.64 R8, c[0x0][0x220] ;  /* 0x00008800ff087b82 */ /* 0x000ea20000000a00 */
[----:B------:R-:W-:Y:S01]  /*0030*/  HFMA2.MMA R14, -RZ, RZ, 0, 0 ;  /* 0x00000000ff0e7435 */ /* 0x000fe200000001ff */
[----:B------:R-:W-:Y:S01]  /*0040*/  ULDC.64 UR4, c[0x0][0x208] ;  /* 0x0000820000047ab9 */ /* 0x000fe20000000a00 */
[----:B------:R-:W3:Y:S05]  /*0050*/  S2R R3, SR_CTAID.X ;  /* 0x0000000000037919 */ /* 0x000eea0000002500 */
[----:B------:R-:W4:Y:S08]  /*0060*/  LDC.64 R6, c[0x0][0x218] ;  /* 0x00008600ff067b82 */ /* 0x000f300000000a00 */
[----:B------:R-:W5:Y:S08]  /*0070*/  LDC.64 R10, c[0x0][0x228] ;  /* 0x00008a00ff0a7b82 */ /* 0x000f700000000a00 */
[----:B------:R-:W4:Y:S01]  /*0080*/  LDC.64 R12, c[0x0][0x230] ;  /* 0x00008c00ff0c7b82 */ /* 0x000f220000000a00 */
[----:B-1----:R-:W-:-:S02]  /*0090*/  LOP3.LUT R0, R0, 0x7f, RZ, 0xc0, !PT ;  /* 0x0000007f00007812 */ /* 0x002fc400078ec0ff */
[----:B---3--:R-:W-:Y:S02]  /*00a0*/  SHF.R.S32.HI R2, RZ, 0x18, R3 ;  /* 0x00000018ff027819 */ /* 0x008fe40000011403 */
[----:B------:R-:W-:Y:S02]  /*00b0*/  LEA R0, R3, R0, 0x7 ;  /* 0x0000000003007211 */ /* 0x000fe400078e38ff */
[----:B------:R-:W-:Y:S02]  /*00c0*/  SGXT R3, R2, 0x1 ;  /* 0x000000010203781a */ /* 0x000fe40000000200 */
[----:B------:R-:W-:Y:S02]  /*00d0*/  ISETP.GE.AND P0, PT, R0, 0x2400, PT ;  /* 0x000024000000780c */ /* 0x000fe40003f06270 */
[----:B------:R-:W-:-:S04]  /*00e0*/  LEA.HI R3, R3, R0, RZ, 0x4 ;  /* 0x0000000003037211 */ /* 0x000fc800078f20ff */
[----:B------:R-:W-:-:S05]  /*00f0*/  SHF.R.S32.HI R3, RZ, 0x4, R3 ;  /* 0x00000004ff037819 */ /* 0x000fca0000011403 */
[----:B------:R-:W-:-:S05]  /*0100*/  IMAD.HI R2, R3, 0x38e38e39, RZ ;  /* 0x38e38e3903027827 */ /* 0x000fca00078e02ff */
[----:B------:R-:W-:-:S04]  /*0110*/  SHF.R.U32.HI R5, RZ, 0x1f, R2 ;  /* 0x0000001fff057819 */ /* 0x000fc80000011602 */
[----:B------:R-:W-:Y:S02]  /*0120*/  LEA.HI.SX32 R2, R2, R5, 0x1b ;  /* 0x0000000502027211 */ /* 0x000fe400078fdaff */
[----:B------:R-:W1:Y:S03]  /*0130*/  LDC.64 R4, c[0x0][0x210] ;  /* 0x00008400ff047b82 */ /* 0x000e660000000a00 */
[----:B------:R-:W-:-:S04]  /*0140*/  IMAD R15, R2, -0x90, R3 ;  /* 0xffffff70020f7824 */ /* 0x000fc800078e0203 */
[----:B--2---:R-:W-:-:S05]  /*0150*/  IMAD.WIDE R8, R15, 0x4, R8 ;  /* 0x000000040f087825 */ /* 0x004fca00078e0208 */
[----:B------:R5:W2:Y:S01]  /*0160*/  @!P0 LDG.E.EL R14, desc[UR4][R8.64] ;  /* 0x00000004080e8981 */ /* 0x000aa2000c2e1900 */
[----:B------:R-:W-:Y:S01]  /*0170*/  CS2R R2, SRZ ;  /* 0x0000000000027805 */ /* 0x000fe2000001ff00 */
[----:B----4-:R-:W-:-:S05]  /*0180*/  IMAD.WIDE R6, R15, 0x4, R6 ;  /* 0x000000040f067825 */ /* 0x010fca00078e0206 */
[----:B------:R3:W4:Y:S01]  /*0190*/  @!P0 LDG.E.EL R3, desc[UR4][R6.64] ;  /* 0x0000000406038981 */ /* 0x000722000c2e1900 */
[----:B-1----:R-:W-:-:S04]  /*01a0*/  IMAD.WIDE R4, R0, 0x4, R4 ;  /* 0x0000000400047825 */ /* 0x002fc800078e0204 */
[C---:B-----5:R-:W-:Y:S01]  /*01b0*/  IMAD.WIDE R8, R15.reuse, 0x4, R10 ;  /* 0x000000040f087825 */ /* 0x060fe200078e020a */
[----:B------:R1:W4:Y:S03]  /*01c0*/  @!P0 LDG.E R2, desc[UR4][R4.64] ;  /* 0x0000000404028981 */ /* 0x000326000c1e1900 */
[----:B0-----:R-:W-:Y:S01]  /*01d0*/  IMAD.WIDE R10, R15, 0x4, R12 ;  /* 0x000000040f0a7825 */ /* 0x001fe200078e020c */
[----:B------:R-:W-:-:S06]  /*01e0*/  CS2R R12, SRZ ;  /* 0x00000000000c7805 */ /* 0x000fcc000001ff00 */
[----:B------:R-:W5:Y:S01]  /*01f0*/  @!P0 LDG.E.EL R12, desc[UR4][R8.64] ;  /* 0x00000004080c8981 */ /* 0x000f62000c2e1900 */
[----:B---3--:R-:W-:Y:S01]  /*0200*/  MOV R6, 0x3e800000 ;  /* 0x3e80000000067802 */ /* 0x008fe20000000f00 */
[----:B-1----:R-:W0:Y:S02]  /*0210*/  LDC.64 R4, c[0x0][0x238] ;  /* 0x00008e00ff047b82 */ /* 0x002e240000000a00 */
[----:B------:R-:W5:Y:S01]  /*0220*/  @!P0 LDG.E.EL R13, desc[UR4][R10.64] ;  /* 0x000000040a0d8981 */ /* 0x000f62000c2e1900 */
[----:B--2---:R-:W-:-:S04]  /*0230*/  FADD R14, R14, 9.9999997473787516356e-06 ;  /* 0x3727c5ac0e0e7421 */ /* 0x004fc80000000000 */
[----:B------:R-:W1:Y:S02]  /*0240*/  MUFU.SQRT R15, R14 ;  /* 0x0000000e000f7308 */ /* 0x000e640000002000 */
[C---:B-1----:R-:W-:Y:S02]  /*0250*/  FSETP.GT.AND P1, PT, R15.reuse, 8.50705917302346158658e+37, PT ;  /* 0x7e8000000f00780b */ /* 0x042fe40003f24000 */
[----:B------:R-:W-:-:S11]  /*0260*/  FSETP.GEU.AND P2, PT, R15, 1.175494350822287508e-38, PT ;  /* 0x008000000f00780b */ /* 0x000fd60003f4e000 */
[----:B------:R-:W-:-:S04]  /*0270*/  @P1 FMUL R15, R15, 0.25 ;  /* 0x3e8000000f0f1820 */ /* 0x000fc80000400000 */
[----:B------:R-:W-:-:S06]  /*0280*/  @!P2 FMUL R15, R15, 16777216 ;  /* 0x4b8000000f0fa820 */ /* 0x000fcc0000400000 */
[----:B------:R-:W1:Y:S01]  /*0290*/  MUFU.RCP R15, R15 ;  /* 0x0000000f000f7308 */ /* 0x000e620000001000 */
[----:B------:R-:W-:Y:S01]  /*02a0*/  FSEL R6, R6, 1, P1 ;  /* 0x3f80000006067808 */ /* 0x000fe20000800000 */
[----:B----4-:R-:W-:-:S04]  /*02b0*/  FADD R2, -R3, R2 ;  /* 0x0000000203027221 */ /* 0x010fc80000000100 */
[----:B------:R-:W-:-:S04]  /*02c0*/  @!P2 FMUL R6, R6, 16777216 ;  /* 0x4b8000000606a820 */ /* 0x000fc80000400000 */
[----:B-1----:R-:W-:-:S04]  /*02d0*/  FMUL R3, R15, R6 ;  /* 0x000000060f037220 */ /* 0x002fc80000400000 */
[----:B------:R-:W-:-:S04]  /*02e0*/  FMUL R2, R2, R3 ;  /* 0x0000000302027220 */ /* 0x000fc80000400000 */
[----:B-----5:R-:W-:Y:S01]  /*02f0*/  FFMA R12, R2, R12, R13 ;  /* 0x0000000c020c7223 */ /* 0x020fe2000000000d */
[----:B0-----:R-:W-:-:S04]  /*0300*/  IMAD.WIDE R2, R0, 0x4, R4 ;  /* 0x0000000400027825 */ /* 0x001fc800078e0204 */
[----:B------:R-:W-:-:S04]  /*0310*/  FSETP.GEU.AND P1, PT, R12, RZ, PT ;  /* 0x000000ff0c00720b */ /* 0x000fc80003f2e000 */
[----:B------:R-:W-:Y:S01]  /*0320*/  FSEL R5, R12, RZ, P1 ;  /* 0x000000ff0c057208 */ /* 0x000fe20000800000 */
[----:B------:R-:W-:Y:S08]  /*0330*/  @P0 EXIT ;  /* 0x000000000000094d */ /* 0x000ff00003800000 */
[----:B------:R-:W-:Y:S01]  /*0340*/  STG.E desc[UR4][R2.64], R5 ;  /* 0x0000000502007986 */ /* 0x000fe2000c101904 */
[----:B------:R-:W-:Y:S05]  /*0350*/  EXIT ;  /* 0x000000000000794d */ /* 0x000fea0003800000 */
.L_x_0:
[----:B------:R-:W-:-:S00]  /*0360*/  BRA `(.L_x_0) ;  /* 0xfffffffc00fc7947 */ /* 0x000fc0000383ffff */
[----:B------:R-:W-:-:S00]  /*0370*/  NOP ;  /* 0x0000000000007918 */ /* 0x000fc00000000000 */
        /* <DEDUP_REMOVED lines=8> */
.L_x_1:


//--------------------- .nv.global.init           --------------------------
	.section	.nv.global.init,"aw",@progbits
.nv.global.init:
	.type		_$_str,@object
	.size		_$_str,(_$_str_$_2 - _$_str)
_$_str:
        /*0000*/ 	.byte	0x5f, 0x5f, 0x43, 0x55, 0x44, 0x41, 0x5f, 0x46, 0x54, 0x5a, 0x00
	.type		_$_str_$_2,@object
	.size		_$_str_$_2,(.L_1 - _$_str_$_2)
_$_str_$_2:
        /*000b*/ 	.byte	0x5f, 0x5f, 0x43, 0x55, 0x44, 0x41, 0x5f, 0x50, 0x52, 0x45, 0x43, 0x5f, 0x53, 0x51, 0x52, 0x54
        /*001b*/ 	.byte	0x00
.L_1:


//--------------------- .nv.constant0.triton_poi_fused__native_batch_norm_legit_no_training_relu_21 --------------------------
	.section	.nv.constant0.triton_poi_fused__native_batch_norm_legit_no_training_relu_21,"a",@progbits
	.sectionflags	@""
	.align	4
.nv.constant0.triton_poi_fused__native_batch_norm_legit_no_training_relu_21:
	.zero		580
